//
// Generated by NVIDIA NVVM Compiler
//
// Compiler Build ID: CL-36424714
// Cuda compilation tools, release 13.0, V13.0.88
// Based on NVVM 20.0.0
//

.version 9.0
.target sm_100
.address_size 64

	// .globl	nbody

.visible .entry nbody(
	.param .u64 .ptr .align 1 nbody_param_0,
	.param .u64 .ptr .align 1 nbody_param_1,
	.param .u64 .ptr .align 1 nbody_param_2,
	.param .u64 .ptr .align 1 nbody_param_3,
	.param .u64 .ptr .align 1 nbody_param_4,
	.param .u64 .ptr .align 1 nbody_param_5,
	.param .u64 .ptr .align 1 nbody_param_6,
	.param .u32 nbody_param_7,
	.param .f32 nbody_param_8,
	.param .f32 nbody_param_9
)
{
	.reg .pred 	%p<9>;
	.reg .b32 	%r<19>;
	.reg .b32 	%f<188>;
	.reg .b64 	%rd<53>;

	ld.param.u64 	%rd20, [nbody_param_0];
	ld.param.u64 	%rd21, [nbody_param_1];
	ld.param.u64 	%rd22, [nbody_param_2];
	ld.param.u64 	%rd18, [nbody_param_4];
	ld.param.u64 	%rd19, [nbody_param_5];
	ld.param.u64 	%rd23, [nbody_param_6];
	ld.param.u32 	%r10, [nbody_param_7];
	ld.param.f32 	%f31, [nbody_param_8];
	ld.param.f32 	%f32, [nbody_param_9];
	cvta.to.global.u64 	%rd1, %rd23;
	cvta.to.global.u64 	%rd2, %rd22;
	cvta.to.global.u64 	%rd3, %rd21;
	cvta.to.global.u64 	%rd4, %rd20;
	mov.u32 	%r11, %ctaid.x;
	mov.u32 	%r12, %ntid.x;
	mov.u32 	%r13, %tid.x;
	mad.lo.s32 	%r1, %r11, %r12, %r13;
	setp.ge.s32 	%p1, %r1, %r10;
	@%p1 bra 	$L__BB0_11;
	setp.lt.s32 	%p2, %r10, 1;
	mov.f32 	%f185, 0f00000000;
	mov.f32 	%f186, %f185;
	mov.f32 	%f187, %f185;
	@%p2 bra 	$L__BB0_10;
	mul.wide.s32 	%rd24, %r1, 4;
	add.s64 	%rd25, %rd4, %rd24;
	ld.global.f32 	%f1, [%rd25];
	add.s64 	%rd26, %rd3, %rd24;
	ld.global.f32 	%f2, [%rd26];
	add.s64 	%rd27, %rd2, %rd24;
	ld.global.f32 	%f3, [%rd27];
	and.b32  	%r2, %r10, 3;
	setp.lt.u32 	%p3, %r10, 4;
	mov.f32 	%f187, 0f00000000;
	mov.b32 	%r18, 0;
	mov.f32 	%f186, %f187;
	mov.f32 	%f185, %f187;
	@%p3 bra 	$L__BB0_5;
	and.b32  	%r18, %r10, 2147483644;
	neg.s32 	%r16, %r18;
	add.s64 	%rd52, %rd4, 8;
	add.s64 	%rd51, %rd3, 8;
	add.s64 	%rd50, %rd2, 8;
	add.s64 	%rd49, %rd1, 8;
	mov.f32 	%f187, 0f00000000;
$L__BB0_4:
	.pragma "nounroll";
	ld.global.f32 	%f37, [%rd52+-8];
	sub.f32 	%f38, %f37, %f1;
	ld.global.f32 	%f39, [%rd51+-8];
	sub.f32 	%f40, %f39, %f2;
	ld.global.f32 	%f41, [%rd50+-8];
	sub.f32 	%f42, %f41, %f3;
	mul.f32 	%f43, %f40, %f40;
	fma.rn.f32 	%f44, %f38, %f38, %f43;
	fma.rn.f32 	%f45, %f42, %f42, %f44;
	add.f32 	%f46, %f32, %f45;
	rsqrt.approx.f32 	%f47, %f46;
	mul.f32 	%f48, %f47, %f47;
	mul.f32 	%f49, %f47, %f48;
	ld.global.f32 	%f50, [%rd49+-8];
	mul.f32 	%f51, %f50, %f49;
	fma.rn.f32 	%f52, %f38, %f51, %f185;
	fma.rn.f32 	%f53, %f40, %f51, %f186;
	fma.rn.f32 	%f54, %f42, %f51, %f187;
	ld.global.f32 	%f55, [%rd52+-4];
	sub.f32 	%f56, %f55, %f1;
	ld.global.f32 	%f57, [%rd51+-4];
	sub.f32 	%f58, %f57, %f2;
	ld.global.f32 	%f59, [%rd50+-4];
	sub.f32 	%f60, %f59, %f3;
	mul.f32 	%f61, %f58, %f58;
	fma.rn.f32 	%f62, %f56, %f56, %f61;
	fma.rn.f32 	%f63, %f60, %f60, %f62;
	add.f32 	%f64, %f32, %f63;
	rsqrt.approx.f32 	%f65, %f64;
	mul.f32 	%f66, %f65, %f65;
	mul.f32 	%f67, %f65, %f66;
	ld.global.f32 	%f68, [%rd49+-4];
	mul.f32 	%f69, %f68, %f67;
	fma.rn.f32 	%f70, %f56, %f69, %f52;
	fma.rn.f32 	%f71, %f58, %f69, %f53;
	fma.rn.f32 	%f72, %f60, %f69, %f54;
	ld.global.f32 	%f73, [%rd52];
	sub.f32 	%f74, %f73, %f1;
	ld.global.f32 	%f75, [%rd51];
	sub.f32 	%f76, %f75, %f2;
	ld.global.f32 	%f77, [%rd50];
	sub.f32 	%f78, %f77, %f3;
	mul.f32 	%f79, %f76, %f76;
	fma.rn.f32 	%f80, %f74, %f74, %f79;
	fma.rn.f32 	%f81, %f78, %f78, %f80;
	add.f32 	%f82, %f32, %f81;
	rsqrt.approx.f32 	%f83, %f82;
	mul.f32 	%f84, %f83, %f83;
	mul.f32 	%f85, %f83, %f84;
	ld.global.f32 	%f86, [%rd49];
	mul.f32 	%f87, %f86, %f85;
	fma.rn.f32 	%f88, %f74, %f87, %f70;
	fma.rn.f32 	%f89, %f76, %f87, %f71;
	fma.rn.f32 	%f90, %f78, %f87, %f72;
	ld.global.f32 	%f91, [%rd52+4];
	sub.f32 	%f92, %f91, %f1;
	ld.global.f32 	%f93, [%rd51+4];
	sub.f32 	%f94, %f93, %f2;
	ld.global.f32 	%f95, [%rd50+4];
	sub.f32 	%f96, %f95, %f3;
	mul.f32 	%f97, %f94, %f94;
	fma.rn.f32 	%f98, %f92, %f92, %f97;
	fma.rn.f32 	%f99, %f96, %f96, %f98;
	add.f32 	%f100, %f32, %f99;
	rsqrt.approx.f32 	%f101, %f100;
	mul.f32 	%f102, %f101, %f101;
	mul.f32 	%f103, %f101, %f102;
	ld.global.f32 	%f104, [%rd49+4];
	mul.f32 	%f105, %f104, %f103;
	fma.rn.f32 	%f185, %f92, %f105, %f88;
	fma.rn.f32 	%f186, %f94, %f105, %f89;
	fma.rn.f32 	%f187, %f96, %f105, %f90;
	add.s32 	%r16, %r16, 4;
	add.s64 	%rd52, %rd52, 16;
	add.s64 	%rd51, %rd51, 16;
	add.s64 	%rd50, %rd50, 16;
	add.s64 	%rd49, %rd49, 16;
	setp.ne.s32 	%p4, %r16, 0;
	@%p4 bra 	$L__BB0_4;
$L__BB0_5:
	setp.eq.s32 	%p5, %r2, 0;
	@%p5 bra 	$L__BB0_10;
	setp.eq.s32 	%p6, %r2, 1;
	@%p6 bra 	$L__BB0_8;
	mul.wide.u32 	%rd28, %r18, 4;
	add.s64 	%rd29, %rd4, %rd28;
	ld.global.f32 	%f107, [%rd29];
	sub.f32 	%f108, %f107, %f1;
	add.s64 	%rd30, %rd3, %rd28;
	ld.global.f32 	%f109, [%rd30];
	sub.f32 	%f110, %f109, %f2;
	add.s64 	%rd31, %rd2, %rd28;
	ld.global.f32 	%f111, [%rd31];
	sub.f32 	%f112, %f111, %f3;
	mul.f32 	%f113, %f110, %f110;
	fma.rn.f32 	%f114, %f108, %f108, %f113;
	fma.rn.f32 	%f115, %f112, %f112, %f114;
	add.f32 	%f116, %f32, %f115;
	rsqrt.approx.f32 	%f117, %f116;
	mul.f32 	%f118, %f117, %f117;
	mul.f32 	%f119, %f117, %f118;
	add.s64 	%rd32, %rd1, %rd28;
	ld.global.f32 	%f120, [%rd32];
	mul.f32 	%f121, %f120, %f119;
	fma.rn.f32 	%f122, %f108, %f121, %f185;
	fma.rn.f32 	%f123, %f110, %f121, %f186;
	fma.rn.f32 	%f124, %f112, %f121, %f187;
	ld.global.f32 	%f125, [%rd29+4];
	sub.f32 	%f126, %f125, %f1;
	ld.global.f32 	%f127, [%rd30+4];
	sub.f32 	%f128, %f127, %f2;
	ld.global.f32 	%f129, [%rd31+4];
	sub.f32 	%f130, %f129, %f3;
	mul.f32 	%f131, %f128, %f128;
	fma.rn.f32 	%f132, %f126, %f126, %f131;
	fma.rn.f32 	%f133, %f130, %f130, %f132;
	add.f32 	%f134, %f32, %f133;
	rsqrt.approx.f32 	%f135, %f134;
	mul.f32 	%f136, %f135, %f135;
	mul.f32 	%f137, %f135, %f136;
	ld.global.f32 	%f138, [%rd32+4];
	mul.f32 	%f139, %f138, %f137;
	fma.rn.f32 	%f185, %f126, %f139, %f122;
	fma.rn.f32 	%f186, %f128, %f139, %f123;
	fma.rn.f32 	%f187, %f130, %f139, %f124;
	add.s32 	%r18, %r18, 2;
$L__BB0_8:
	and.b32  	%r15, %r10, 1;
	setp.eq.b32 	%p7, %r15, 1;
	not.pred 	%p8, %p7;
	@%p8 bra 	$L__BB0_10;
	mul.wide.u32 	%rd33, %r18, 4;
	add.s64 	%rd34, %rd4, %rd33;
	ld.global.f32 	%f140, [%rd34];
	sub.f32 	%f141, %f140, %f1;
	add.s64 	%rd35, %rd3, %rd33;
	ld.global.f32 	%f142, [%rd35];
	sub.f32 	%f143, %f142, %f2;
	add.s64 	%rd36, %rd2, %rd33;
	ld.global.f32 	%f144, [%rd36];
	sub.f32 	%f145, %f144, %f3;
	mul.f32 	%f146, %f143, %f143;
	fma.rn.f32 	%f147, %f141, %f141, %f146;
	fma.rn.f32 	%f148, %f145, %f145, %f147;
	add.f32 	%f149, %f32, %f148;
	rsqrt.approx.f32 	%f150, %f149;
	mul.f32 	%f151, %f150, %f150;
	mul.f32 	%f152, %f150, %f151;
	add.s64 	%rd37, %rd1, %rd33;
	ld.global.f32 	%f153, [%rd37];
	mul.f32 	%f154, %f153, %f152;
	fma.rn.f32 	%f185, %f141, %f154, %f185;
	fma.rn.f32 	%f186, %f143, %f154, %f186;
	fma.rn.f32 	%f187, %f145, %f154, %f187;
$L__BB0_10:
	ld.param.u64 	%rd48, [nbody_param_3];
	cvta.to.global.u64 	%rd38, %rd48;
	mul.wide.s32 	%rd39, %r1, 4;
	add.s64 	%rd40, %rd38, %rd39;
	ld.global.f32 	%f155, [%rd40];
	fma.rn.f32 	%f156, %f31, %f185, %f155;
	st.global.f32 	[%rd40], %f156;
	cvta.to.global.u64 	%rd41, %rd18;
	add.s64 	%rd42, %rd41, %rd39;
	ld.global.f32 	%f157, [%rd42];
	fma.rn.f32 	%f158, %f31, %f186, %f157;
	st.global.f32 	[%rd42], %f158;
	cvta.to.global.u64 	%rd43, %rd19;
	add.s64 	%rd44, %rd43, %rd39;
	ld.global.f32 	%f159, [%rd44];
	fma.rn.f32 	%f160, %f31, %f187, %f159;
	st.global.f32 	[%rd44], %f160;
	ld.global.f32 	%f161, [%rd40];
	add.s64 	%rd45, %rd4, %rd39;
	ld.global.f32 	%f162, [%rd45];
	fma.rn.f32 	%f163, %f31, %f161, %f162;
	st.global.f32 	[%rd45], %f163;
	ld.global.f32 	%f164, [%rd42];
	add.s64 	%rd46, %rd3, %rd39;
	ld.global.f32 	%f165, [%rd46];
	fma.rn.f32 	%f166, %f31, %f164, %f165;
	st.global.f32 	[%rd46], %f166;
	ld.global.f32 	%f167, [%rd44];
	add.s64 	%rd47, %rd2, %rd39;
	ld.global.f32 	%f168, [%rd47];
	fma.rn.f32 	%f169, %f31, %f167, %f168;
	st.global.f32 	[%rd47], %f169;
$L__BB0_11:
	ret;

}


// ===== COMPILED SASS (sm_100) =====

	.target	sm_100

	.elftype	@"ET_EXEC"


//--------------------- .note.nv.tkinfo           --------------------------
	.section	.note.nv.tkinfo,"",@"SHT_NOTE"
	.sectionflags	@"SHF_NOTE_NV_TKINFO"
	.tkinfo
        /*0018*/ 	.word	0x00000002
        /*0030*/ 	.string	""
        /*0030*/ 	.string	"ptxas"
        /*0030*/ 	.string	"Cuda compilation tools, release 13.0, V13.0.88"
        /*0030*/ 	.string	"Build cuda_13.0.r13.0/compiler.36424714_0"
        /*0030*/ 	.string	"-arch sm_100 -m 64 "



//--------------------- .note.nv.cuinfo           --------------------------
	.section	.note.nv.cuinfo,"",@"SHT_NOTE"
	.sectionflags	@"SHF_NOTE_NV_CUINFO"
        /*0018*/ 	.short	0x0002
        /*001a*/ 	.short	0x0064
        /*001c*/ 	.short	0x0082
	.zero		2


//--------------------- .nv.info                  --------------------------
	.section	.nv.info,"",@"SHT_CUDA_INFO"
	.align	4


	//----- nvinfo : EIATTR_REGCOUNT
	.align		4
        /*0000*/ 	.byte	0x04, 0x2f
        /*0002*/ 	.short	(.L_1 - .L_0)
	.align		4
.L_0:
        /*0004*/ 	.word	index@(nbody)
        /*0008*/ 	.word	0x00000020


	//----- nvinfo : EIATTR_FRAME_SIZE
	.align		4
.L_1:
        /*000c*/ 	.byte	0x04, 0x11
        /*000e*/ 	.short	(.L_3 - .L_2)
	.align		4
.L_2:
        /*0010*/ 	.word	index@(nbody)
        /*0014*/ 	.word	0x00000000


	//----- nvinfo : EIATTR_MIN_STACK_SIZE
	.align		4
.L_3:
        /*0018*/ 	.byte	0x04, 0x12
        /*001a*/ 	.short	(.L_5 - .L_4)
	.align		4
.L_4:
        /*001c*/ 	.word	index@(nbody)
        /*0020*/ 	.word	0x00000000
.L_5:


//--------------------- .nv.compat                --------------------------
	.section	.nv.compat,"",@"SHT_CUDA_COMPAT_INFO"
	.align	4
        /*0000*/ 	.byte	0x02, 0x09, 0x00, 0x00, 0x02, 0x02, 0x01, 0x00, 0x02, 0x05, 0x05, 0x00, 0x03, 0x07, 0x01, 0x01
        /*0010*/ 	.byte	0x02, 0x03, 0x00, 0x00, 0x02, 0x06, 0x01, 0x00, 0x04, 0x0b, 0x08, 0x00, 0x01, 0x00, 0x00, 0x00
        /*0020*/ 	.byte	0x00, 0x00, 0x00, 0x00


//--------------------- .nv.info.nbody            --------------------------
	.section	.nv.info.nbody,"",@"SHT_CUDA_INFO"
	.sectionflags	@""
	.align	4


	//----- nvinfo : EIATTR_CUDA_API_VERSION
	.align		4
        /*0000*/ 	.byte	0x04, 0x37
        /*0002*/ 	.short	(.L_7 - .L_6)
.L_6:
        /*0004*/ 	.word	0x00000082


	//----- nvinfo : EIATTR_KPARAM_INFO
	.align		4
.L_7:
        /*0008*/ 	.byte	0x04, 0x17
        /*000a*/ 	.short	(.L_9 - .L_8)
.L_8:
        /*000c*/ 	.word	0x00000000
        /*0010*/ 	.short	0x0009
        /*0012*/ 	.short	0x0040
        /*0014*/ 	.byte	0x00, 0xf0, 0x11, 0x00


	//----- nvinfo : EIATTR_KPARAM_INFO
	.align		4
.L_9:
        /*0018*/ 	.byte	0x04, 0x17
        /*001a*/ 	.short	(.L_11 - .L_10)
.L_10:
        /*001c*/ 	.word	0x00000000
        /*0020*/ 	.short	0x0008
        /*0022*/ 	.short	0x003c
        /*0024*/ 	.byte	0x00, 0xf0, 0x11, 0x00


	//----- nvinfo : EIATTR_KPARAM_INFO
	.align		4
.L_11:
        /*0028*/ 	.byte	0x04, 0x17
        /*002a*/ 	.short	(.L_13 - .L_12)
.L_12:
        /*002c*/ 	.word	0x00000000
        /*0030*/ 	.short	0x0007
        /*0032*/ 	.short	0x0038
        /*0034*/ 	.byte	0x00, 0xf0, 0x11, 0x00


	//----- nvinfo : EIATTR_KPARAM_INFO
	.align		4
.L_13:
        /*0038*/ 	.byte	0x04, 0x17
        /*003a*/ 	.short	(.L_15 - .L_14)
.L_14:
        /*003c*/ 	.word	0x00000000
        /*0040*/ 	.short	0x0006
        /*0042*/ 	.short	0x0030
        /*0044*/ 	.byte	0x00, 0xf5, 0x21, 0x00


	//----- nvinfo : EIATTR_KPARAM_INFO
	.align		4
.L_15:
        /*0048*/ 	.byte	0x04, 0x17
        /*004a*/ 	.short	(.L_17 - .L_16)
.L_16:
        /*004c*/ 	.word	0x00000000
        /*0050*/ 	.short	0x0005
        /*0052*/ 	.short	0x0028
        /*0054*/ 	.byte	0x00, 0xf5, 0x21, 0x00


	//----- nvinfo : EIATTR_KPARAM_INFO
	.align		4
.L_17:
        /*0058*/ 	.byte	0x04, 0x17
        /*005a*/ 	.short	(.L_19 - .L_18)
.L_18:
        /*005c*/ 	.word	0x00000000
        /*0060*/ 	.short	0x0004
        /*0062*/ 	.short	0x0020
        /*0064*/ 	.byte	0x00, 0xf5, 0x21, 0x00


	//----- nvinfo : EIATTR_KPARAM_INFO
	.align		4
.L_19:
        /*0068*/ 	.byte	0x04, 0x17
        /*006a*/ 	.short	(.L_21 - .L_20)
.L_20:
        /*006c*/ 	.word	0x00000000
        /*0070*/ 	.short	0x0003
        /*0072*/ 	.short	0x0018
        /*0074*/ 	.byte	0x00, 0xf5, 0x21, 0x00


	//----- nvinfo : EIATTR_KPARAM_INFO
	.align		4
.L_21:
        /*0078*/ 	.byte	0x04, 0x17
        /*007a*/ 	.short	(.L_23 - .L_22)
.L_22:
        /*007c*/ 	.word	0x00000000
        /*0080*/ 	.short	0x0002
        /*0082*/ 	.short	0x0010
        /*0084*/ 	.byte	0x00, 0xf5, 0x21, 0x00


	//----- nvinfo : EIATTR_KPARAM_INFO
	.align		4
.L_23:
        /*0088*/ 	.byte	0x04, 0x17
        /*008a*/ 	.short	(.L_25 - .L_24)
.L_24:
        /*008c*/ 	.word	0x00000000
        /*0090*/ 	.short	0x0001
        /*0092*/ 	.short	0x0008
        /*0094*/ 	.byte	0x00, 0xf5, 0x21, 0x00


	//----- nvinfo : EIATTR_KPARAM_INFO
	.align		4
.L_25:
        /*0098*/ 	.byte	0x04, 0x17
        /*009a*/ 	.short	(.L_27 - .L_26)
.L_26:
        /*009c*/ 	.word	0x00000000
        /*00a0*/ 	.short	0x0000
        /*00a2*/ 	.short	0x0000
        /*00a4*/ 	.byte	0x00, 0xf5, 0x21, 0x00


	//----- nvinfo : EIATTR_SPARSE_MMA_MASK
	.align		4
.L_27:
        /*00a8*/ 	.byte	0x03, 0x50
        /*00aa*/ 	.short	0x0000


	//----- nvinfo : EIATTR_MAXREG_COUNT
	.align		4
        /*00ac*/ 	.byte	0x03, 0x1b
        /*00ae*/ 	.short	0x00ff


	//----- nvinfo : EIATTR_MERCURY_ISA_VERSION
	.align		4
        /*00b0*/ 	.byte	0x03, 0x5f
        /*00b2*/ 	.short	0x0101


	//----- nvinfo : EIATTR_VRC_CTA_INIT_COUNT
	.align		4
        /*00b4*/ 	.byte	0x02, 0x4a
	.zero		1
	.zero		1


	//----- nvinfo : EIATTR_EXIT_INSTR_OFFSETS
	.align		4
        /*00b8*/ 	.byte	0x04, 0x1c
        /*00ba*/ 	.short	(.L_29 - .L_28)


	//   ....[0]....
.L_28:
        /*00bc*/ 	.word	0x00000070


	//   ....[1]....
        /*00c0*/ 	.word	0x000010e0


	//----- nvinfo : EIATTR_CBANK_PARAM_SIZE
	.align		4
.L_29:
        /*00c4*/ 	.byte	0x03, 0x19
        /*00c6*/ 	.short	0x0044


	//----- nvinfo : EIATTR_PARAM_CBANK
	.align		4
        /*00c8*/ 	.byte	0x04, 0x0a
        /*00ca*/ 	.short	(.L_31 - .L_30)
	.align		4
.L_30:
        /*00cc*/ 	.word	index@(.nv.constant0.nbody)
        /*00d0*/ 	.short	0x0380
        /*00d2*/ 	.short	0x0044


	//----- nvinfo : EIATTR_SW_WAR
	.align		4
.L_31:
        /*00d4*/ 	.byte	0x04, 0x36
        /*00d6*/ 	.short	(.L_33 - .L_32)
.L_32:
        /*00d8*/ 	.word	0x00000008
.L_33:


//--------------------- .nv.callgraph             --------------------------
	.section	.nv.callgraph,"",@"SHT_CUDA_CALLGRAPH"
	.align	4
	.sectionentsize	8
	.align		4
        /*0000*/ 	.word	0x00000000
	.align		4
        /*0004*/ 	.word	0xffffffff
	.align		4
        /*0008*/ 	.word	0x00000000
	.align		4
        /*000c*/ 	.word	0xfffffffe
	.align		4
        /*0010*/ 	.word	0x00000000
	.align		4
        /*0014*/ 	.word	0xfffffffd
	.align		4
        /*0018*/ 	.word	0x00000000
	.align		4
        /*001c*/ 	.word	0xfffffffc


//--------------------- .text.nbody               --------------------------
	.section	.text.nbody,"ax",@progbits
	.align	128
        .global         nbody
        .type           nbody,@function
        .size           nbody,(.L_x_5 - nbody)
        .other          nbody,@"STO_CUDA_ENTRY STV_DEFAULT"
nbody:
.text.nbody:
[----:B------:R-:W-:Y:S01]  /*0000*/  LDC R1, c[0x0][0x37c] ;  /* 0x0000df00ff017b82 */ /* 0x000fe20000000800 */
[----:B------:R-:W0:Y:S07]  /*0010*/  S2R R0, SR_TID.X ;  /* 0x0000000000007919 */ /* 0x000e2e0000002100 */
[----:B------:R-:W0:Y:S01]  /*0020*/  S2UR UR4, SR_CTAID.X ;  /* 0x00000000000479c3 */ /* 0x000e220000002500 */
[----:B------:R-:W1:Y:S07]  /*0030*/  LDCU UR17, c[0x0][0x3b8] ;  /* 0x00007700ff1177ac */ /* 0x000e6e0008000800 */
[----:B------:R-:W0:Y:S02]  /*0040*/  LDC R25, c[0x0][0x360] ;  /* 0x0000d800ff197b82 */ /* 0x000e240000000800 */
[----:B0-----:R-:W-:-:S05]  /*0050*/  IMAD R25, R25, UR4, R0 ;  /* 0x0000000419197c24 */ /* 0x001fca000f8e0200 */
[----:B-1----:R-:W-:-:S13]  /*0060*/  ISETP.GE.AND P0, PT, R25, UR17, PT ;  /* 0x0000001119007c0c */ /* 0x002fda000bf06270 */
[----:B------:R-:W-:Y:S05]  /*0070*/  @P0 EXIT ;  /* 0x000000000000094d */ /* 0x000fea0003800000 */
[----:B------:R-:W-:Y:S01]  /*0080*/  UISETP.GE.AND UP0, UPT, UR17, 0x1, UPT ;  /* 0x000000011100788c */ /* 0x000fe2000bf06270 */
[----:B------:R-:W-:Y:S01]  /*0090*/  HFMA2 R24, -RZ, RZ, 0, 0 ;  /* 0x00000000ff187431 */ /* 0x000fe200000001ff */
[----:B------:R-:W-:Y:S01]  /*00a0*/  MOV R23, RZ ;  /* 0x000000ff00177202 */ /* 0x000fe20000000f00 */
[----:B------:R-:W-:Y:S01]  /*00b0*/  HFMA2 R26, -RZ, RZ, 0, 0 ;  /* 0x00000000ff1a7431 */ /* 0x000fe200000001ff */
[----:B------:R-:W0:Y:S05]  /*00c0*/  LDCU.64 UR18, c[0x0][0x358] ;  /* 0x00006b00ff1277ac */ /* 0x000e2a0008000a00 */
[----:B------:R-:W-:Y:S05]  /*00d0*/  BRA.U !UP0, `(.L_x_0) ;  /* 0x0000000d08787547 */ /* 0x000fea000b800000 */
[----:B------:R-:W1:Y:S08]  /*00e0*/  LDC.64 R10, c[0x0][0x388] ;  /* 0x0000e200ff0a7b82 */ /* 0x000e700000000a00 */
[----:B------:R-:W2:Y:S08]  /*00f0*/  LDC.64 R8, c[0x0][0x390] ;  /* 0x0000e400ff087b82 */ /* 0x000eb00000000a00 */
[----:B------:R-:W3:Y:S01]  /*0100*/  LDC.64 R12, c[0x0][0x380] ;  /* 0x0000e000ff0c7b82 */ /* 0x000ee20000000a00 */
[----:B-1----:R-:W-:-:S06]  /*0110*/  IMAD.WIDE R6, R25, 0x4, R10 ;  /* 0x0000000419067825 */ /* 0x002fcc00078e020a */
[----:B0-----:R0:W5:Y:S01]  /*0120*/  LDG.E R7, desc[UR18][R6.64] ;  /* 0x0000001206077981 */ /* 0x001162000c1e1900 */
[----:B--2---:R-:W-:-:S06]  /*0130*/  IMAD.WIDE R4, R25, 0x4, R8 ;  /* 0x0000000419047825 */ /* 0x004fcc00078e0208 */
[----:B------:R0:W5:Y:S01]  /*0140*/  LDG.E R5, desc[UR18][R4.64] ;  /* 0x0000001204057981 */ /* 0x000162000c1e1900 */
[----:B---3--:R-:W-:-:S05]  /*0150*/  IMAD.WIDE R14, R25, 0x4, R12 ;  /* 0x00000004190e7825 */ /* 0x008fca00078e020c */
[----:B------:R0:W5:Y:S01]  /*0160*/  LDG.E R22, desc[UR18][R14.64] ;  /* 0x000000120e167981 */ /* 0x000162000c1e1900 */
[----:B------:R-:W-:Y:S01]  /*0170*/  UISETP.GE.U32.AND UP1, UPT, UR17, 0x4, UPT ;  /* 0x000000041100788c */ /* 0x000fe2000bf26070 */
[----:B------:R-:W-:Y:S01]  /*0180*/  MOV R26, RZ ;  /* 0x000000ff001a7202 */ /* 0x000fe20000000f00 */
[----:B------:R-:W-:Y:S01]  /*0190*/  ULOP3.LUT UR16, UR17, 0x3, URZ, 0xc0, !UPT ;  /* 0x0000000311107892 */ /* 0x000fe2000f8ec0ff */
[----:B------:R-:W-:Y:S02]  /*01a0*/  MOV R3, RZ ;  /* 0x000000ff00037202 */ /* 0x000fe40000000f00 */
[----:B------:R-:W-:Y:S02]  /*01b0*/  MOV R23, RZ ;  /* 0x000000ff00177202 */ /* 0x000fe40000000f00 */
[----:B------:R-:W-:Y:S01]  /*01c0*/  MOV R24, RZ ;  /* 0x000000ff00187202 */ /* 0x000fe20000000f00 */
[----:B------:R-:W-:Y:S01]  /*01d0*/  UISETP.NE.AND UP0, UPT, UR16, URZ, UPT ;  /* 0x000000ff1000728c */ /* 0x000fe2000bf05270 */
[----:B0-----:R-:W-:Y:S10]  /*01e0*/  BRA.U !UP1, `(.L_x_1) ;  /* 0x0000000509ec7547 */ /* 0x001ff4000b800000 */
[----:B------:R-:W0:Y:S01]  /*01f0*/  LDCU.128 UR4, c[0x0][0x380] ;  /* 0x00007000ff0477ac */ /* 0x000e220008000c00 */
[----:B------:R-:W-:Y:S01]  /*0200*/  MOV R26, RZ ;  /* 0x000000ff001a7202 */ /* 0x000fe20000000f00 */
[----:B------:R-:W1:Y:S01]  /*0210*/  LDCU.64 UR12, c[0x0][0x390] ;  /* 0x00007200ff0c77ac */ /* 0x000e620008000a00 */
[----:B------:R-:W2:Y:S01]  /*0220*/  LDCU.64 UR14, c[0x0][0x3b0] ;  /* 0x00007600ff0e77ac */ /* 0x000ea20008000a00 */
[----:B0-----:R-:W-:Y:S02]  /*0230*/  UIADD3 UR10, UP1, UPT, UR4, 0x8, URZ ;  /* 0x00000008040a7890 */ /* 0x001fe4000ff3e0ff */
[----:B------:R-:W-:Y:S02]  /*0240*/  UIADD3 UR8, UP2, UPT, UR6, 0x8, URZ ;  /* 0x0000000806087890 */ /* 0x000fe4000ff5e0ff */
[----:B-1----:R-:W-:Y:S02]  /*0250*/  UIADD3 UR6, UP3, UPT, UR12, 0x8, URZ ;  /* 0x000000080c067890 */ /* 0x002fe4000ff7e0ff */
[----:B------:R-:W-:Y:S01]  /*0260*/  UIADD3.X UR11, UPT, UPT, URZ, UR5, URZ, UP1, !UPT ;  /* 0x00000005ff0b7290 */ /* 0x000fe20008ffe4ff */
[----:B------:R-:W-:Y:S01]  /*0270*/  MOV R6, UR10 ;  /* 0x0000000a00067c02 */ /* 0x000fe20008000f00 */
[----:B--2---:R-:W-:Y:S01]  /*0280*/  UIADD3 UR4, UP4, UPT, UR14, 0x8, URZ ;  /* 0x000000080e047890 */ /* 0x004fe2000ff9e0ff */
[----:B------:R-:W-:Y:S01]  /*0290*/  MOV R4, UR8 ;  /* 0x0000000800047c02 */ /* 0x000fe20008000f00 */
[----:B------:R-:W-:Y:S01]  /*02a0*/  UIADD3.X UR9, UPT, UPT, URZ, UR7, URZ, UP2, !UPT ;  /* 0x00000007ff097290 */ /* 0x000fe200097fe4ff */
[----:B------:R-:W-:Y:S01]  /*02b0*/  MOV R2, UR6 ;  /* 0x0000000600027c02 */ /* 0x000fe20008000f00 */
[----:B------:R-:W-:Y:S01]  /*02c0*/  UIADD3.X UR7, UPT, UPT, URZ, UR13, URZ, UP3, !UPT ;  /* 0x0000000dff077290 */ /* 0x000fe20009ffe4ff */
[----:B------:R-:W-:Y:S01]  /*02d0*/  MOV R17, UR11 ;  /* 0x0000000b00117c02 */ /* 0x000fe20008000f00 */
[----:B------:R-:W-:Y:S01]  /*02e0*/  UIADD3.X UR5, UPT, UPT, URZ, UR15, URZ, UP4, !UPT ;  /* 0x0000000fff057290 */ /* 0x000fe2000a7fe4ff */
[----:B------:R-:W-:Y:S01]  /*02f0*/  MOV R0, UR4 ;  /* 0x0000000400007c02 */ /* 0x000fe20008000f00 */
[----:B------:R-:W-:Y:S01]  /*0300*/  ULOP3.LUT UR12, UR17, 0x7ffffffc, URZ, 0xc0, !UPT ;  /* 0x7ffffffc110c7892 */ /* 0x000fe2000f8ec0ff */
[----:B------:R-:W-:Y:S01]  /*0310*/  MOV R15, UR9 ;  /* 0x00000009000f7c02 */ /* 0x000fe20008000f00 */
[----:B------:R-:W0:Y:S01]  /*0320*/  LDCU UR14, c[0x0][0x3c0] ;  /* 0x00007800ff0e77ac */ /* 0x000e220008000800 */
[----:B------:R-:W-:-:S02]  /*0330*/  MOV R19, UR7 ;  /* 0x0000000700137c02 */ /* 0x000fc40008000f00 */
[----:B------:R-:W-:Y:S01]  /*0340*/  MOV R21, UR5 ;  /* 0x0000000500157c02 */ /* 0x000fe20008000f00 */
[----:B------:R-:W-:Y:S02]  /*0350*/  UIADD3 UR13, UPT, UPT, -UR12, URZ, URZ ;  /* 0x000000ff0c0d7290 */ /* 0x000fe4000fffe1ff */
[----:B------:R-:W-:-:S10]  /*0360*/  MOV R3, UR12 ;  /* 0x0000000c00037c02 */ /* 0x000fd40008000f00 */
.L_x_2:
[----:B------:R-:W-:Y:S02]  /*0370*/  MOV R14, R4 ;  /* 0x00000004000e7202 */ /* 0x000fe40000000f00 */
[----:B------:R-:W-:-:S03]  /*0380*/  MOV R16, R6 ;  /* 0x0000000600107202 */ /* 0x000fc60000000f00 */
[----:B------:R-:W2:Y:S01]  /*0390*/  LDG.E R4, desc[UR18][R14.64+-0x8] ;  /* 0xfffff8120e047981 */ /* 0x000ea2000c1e1900 */
[----:B------:R-:W-:-:S03]  /*03a0*/  MOV R18, R2 ;  /* 0x0000000200127202 */ /* 0x000fc60000000f00 */
[----:B------:R-:W3:Y:S04]  /*03b0*/  LDG.E R27, desc[UR18][R16.64+-0x8] ;  /* 0xfffff812101b7981 */ /* 0x000ee8000c1e1900 */
[----:B------:R-:W4:Y:S01]  /*03c0*/  LDG.E R6, desc[UR18][R18.64+-0x8] ;  /* 0xfffff81212067981 */ /* 0x000f22000c1e1900 */
[----:B--2--5:R-:W-:Y:S01]  /*03d0*/  FADD R2, -R7, R4 ;  /* 0x0000000407027221 */ /* 0x024fe20000000100 */
[----:B---3--:R-:W-:-:S03]  /*03e0*/  FADD R27, -R22, R27 ;  /* 0x0000001b161b7221 */ /* 0x008fc60000000100 */
[----:B------:R-:W-:Y:S01]  /*03f0*/  FMUL R4, R2, R2 ;  /* 0x0000000202047220 */ /* 0x000fe20000400000 */
[----:B----4-:R-:W-:-:S03]  /*0400*/  FADD R29, -R5, R6 ;  /* 0x00000006051d7221 */ /* 0x010fc60000000100 */
[----:B------:R-:W-:-:S04]  /*0410*/  FFMA R4, R27, R27, R4 ;  /* 0x0000001b1b047223 */ /* 0x000fc80000000004 */
[----:B------:R-:W-:-:S04]  /*0420*/  FFMA R4, R29, R29, R4 ;  /* 0x0000001d1d047223 */ /* 0x000fc80000000004 */
[----:B0-----:R-:W-:-:S05]  /*0430*/  FADD R20, R4, UR14 ;  /* 0x0000000e04147e21 */ /* 0x001fca0008000000 */
[----:B------:R-:W-:-:S13]  /*0440*/  FSETP.GEU.AND P0, PT, |R20|, 1.175494350822287508e-38, PT ;  /* 0x008000001400780b */ /* 0x000fda0003f0e200 */
[----:B------:R-:W-:-:S04]  /*0450*/  @!P0 FMUL R20, R20, 16777216 ;  /* 0x4b80000014148820 */ /* 0x000fc80000400000 */
[----:B------:R0:W1:Y:S02]  /*0460*/  MUFU.RSQ R4, R20 ;  /* 0x0000001400047308 */ /* 0x0000640000001400 */
[----:B0-----:R-:W-:Y:S02]  /*0470*/  MOV R20, R0 ;  /* 0x0000000000147202 */ /* 0x001fe40000000f00 */
[----:B------:R-:W2:Y:S04]  /*0480*/  LDG.E R0, desc[UR18][R16.64+-0x4] ;  /* 0xfffffc1210007981 */ /* 0x000ea8000c1e1900 */
[----:B------:R-:W3:Y:S01]  /*0490*/  LDG.E R28, desc[UR18][R20.64+-0x8] ;  /* 0xfffff812141c7981 */ /* 0x000ee2000c1e1900 */
[----:B-1----:R-:W-:-:S04]  /*04a0*/  @!P0 FMUL R4, R4, 4096 ;  /* 0x4580000004048820 */ /* 0x002fc80000400000 */
[----:B------:R-:W-:-:S04]  /*04b0*/  FMUL R6, R4, R4 ;  /* 0x0000000404067220 */ /* 0x000fc80000400000 */
[----:B------:R-:W-:Y:S02]  /*04c0*/  FMUL R6, R4, R6 ;  /* 0x0000000604067220 */ /* 0x000fe40000400000 */
[----:B------:R-:W4:Y:S02]  /*04d0*/  LDG.E R4, desc[UR18][R18.64+-0x4] ;  /* 0xfffffc1212047981 */ /* 0x000f24000c1e1900 */
[----:B---3--:R-:W-:Y:S02]  /*04e0*/  FMUL R28, R6, R28 ;  /* 0x0000001c061c7220 */ /* 0x008fe40000400000 */
[----:B------:R-:W3:Y:S02]  /*04f0*/  LDG.E R6, desc[UR18][R14.64+-0x4] ;  /* 0xfffffc120e067981 */ /* 0x000ee4000c1e1900 */
[-C--:B------:R-:W-:Y:S01]  /*0500*/  FFMA R2, R2, R28.reuse, R23 ;  /* 0x0000001c02027223 */ /* 0x080fe20000000017 */
[-C--:B------:R-:W-:Y:S01]  /*0510*/  FFMA R26, R29, R28.reuse, R26 ;  /* 0x0000001c1d1a7223 */ /* 0x080fe2000000001a */
[----:B--2---:R-:W-:Y:S01]  /*0520*/  FADD R29, -R22, R0 ;  /* 0x00000000161d7221 */ /* 0x004fe20000000100 */
[----:B------:R-:W-:Y:S01]  /*0530*/  FFMA R24, R27, R28, R24 ;  /* 0x0000001c1b187223 */ /* 0x000fe20000000018 */
[----:B----4-:R-:W-:Y:S01]  /*0540*/  FADD R28, -R5, R4 ;  /* 0x00000004051c7221 */ /* 0x010fe20000000100 */
[----:B---3--:R-:W-:-:S02]  /*0550*/  FADD R23, -R7, R6 ;  /* 0x0000000607177221 */ /* 0x008fc40000000100 */
[----:B------:R-:W2:Y:S02]  /*0560*/  LDG.E R6, desc[UR18][R20.64+-0x4] ;  /* 0xfffffc1214067981 */ /* 0x000ea4000c1e1900 */
[----:B------:R-:W-:-:S04]  /*0570*/  FMUL R0, R23, R23 ;  /* 0x0000001717007220 */ /* 0x000fc80000400000 */
[----:B------:R-:W-:-:S04]  /*0580*/  FFMA R27, R29, R29, R0 ;  /* 0x0000001d1d1b7223 */ /* 0x000fc80000000000 */
[----:B------:R-:W-:-:S04]  /*0590*/  FFMA R27, R28, R28, R27 ;  /* 0x0000001c1c1b7223 */ /* 0x000fc8000000001b */
[----:B------:R-:W-:-:S05]  /*05a0*/  FADD R27, R27, UR14 ;  /* 0x0000000e1b1b7e21 */ /* 0x000fca0008000000 */
[----:B------:R-:W-:-:S13]  /*05b0*/  FSETP.GEU.AND P0, PT, |R27|, 1.175494350822287508e-38, PT ;  /* 0x008000001b00780b */ /* 0x000fda0003f0e200 */
[----:B------:R-:W-:-:S04]  /*05c0*/  @!P0 FMUL R27, R27, 16777216 ;  /* 0x4b8000001b1b8820 */ /* 0x000fc80000400000 */
[----:B------:R0:W1:Y:S02]  /*05d0*/  MUFU.RSQ R0, R27 ;  /* 0x0000001b00007308 */ /* 0x0000640000001400 */
[----:B0-----:R-:W3:Y:S01]  /*05e0*/  LDG.E R27, desc[UR18][R16.64] ;  /* 0x00000012101b7981 */ /* 0x001ee2000c1e1900 */
[----:B-1----:R-:W-:-:S04]  /*05f0*/  @!P0 FMUL R0, R0, 4096 ;  /* 0x4580000000008820 */ /* 0x002fc80000400000 */
[----:B------:R-:W-:-:S04]  /*0600*/  FMUL R4, R0, R0 ;  /* 0x0000000000047220 */ /* 0x000fc80000400000 */
[----:B------:R-:W-:Y:S02]  /*0610*/  FMUL R4, R0, R4 ;  /* 0x0000000400047220 */ /* 0x000fe40000400000 */
[----:B------:R-:W4:Y:S02]  /*0620*/  LDG.E R0, desc[UR18][R14.64] ;  /* 0x000000120e007981 */ /* 0x000f24000c1e1900 */
[----:B--2---:R-:W-:Y:S02]  /*0630*/  FMUL R6, R4, R6 ;  /* 0x0000000604067220 */ /* 0x004fe40000400000 */
[----:B------:R-:W2:Y:S02]  /*0640*/  LDG.E R4, desc[UR18][R18.64] ;  /* 0x0000001212047981 */ /* 0x000ea4000c1e1900 */
[-C--:B------:R-:W-:Y:S01]  /*0650*/  FFMA R29, R29, R6.reuse, R24 ;  /* 0x000000061d1d7223 */ /* 0x080fe20000000018 */
[-C--:B------:R-:W-:Y:S01]  /*0660*/  FFMA R24, R23, R6.reuse, R2 ;  /* 0x0000000617187223 */ /* 0x080fe20000000002 */
[----:B------:R-:W-:-:S02]  /*0670*/  FFMA R26, R28, R6, R26 ;  /* 0x000000061c1a7223 */ /* 0x000fc4000000001a */
[----:B------:R-:W2:Y:S01]  /*0680*/  LDG.E R6, desc[UR18][R20.64] ;  /* 0x0000001214067981 */ /* 0x000ea2000c1e1900 */
[----:B---3--:R-:W-:Y:S01]  /*0690*/  FADD R28, -R22, R27 ;  /* 0x0000001b161c7221 */ /* 0x008fe20000000100 */
[----:B----4-:R-:W-:-:S04]  /*06a0*/  FADD R23, -R7, R0 ;  /* 0x0000000007177221 */ /* 0x010fc80000000100 */
[----:B------:R-:W-:-:S04]  /*06b0*/  FMUL R27, R23, R23 ;  /* 0x00000017171b7220 */ /* 0x000fc80000400000 */
[----:B------:R-:W-:Y:S01]  /*06c0*/  FFMA R27, R28, R28, R27 ;  /* 0x0000001c1c1b7223 */ /* 0x000fe2000000001b */
[----:B--2---:R-:W-:-:S04]  /*06d0*/  FADD R4, -R5, R4 ;  /* 0x0000000405047221 */ /* 0x004fc80000000100 */
[----:B------:R-:W-:-:S04]  /*06e0*/  FFMA R27, R4, R4, R27 ;  /* 0x00000004041b7223 */ /* 0x000fc8000000001b */
[----:B------:R-:W-:-:S05]  /*06f0*/  FADD R27, R27, UR14 ;  /* 0x0000000e1b1b7e21 */ /* 0x000fca0008000000 */
[----:B------:R-:W-:-:S13]  /*0700*/  FSETP.GEU.AND P0, PT, |R27|, 1.175494350822287508e-38, PT ;  /* 0x008000001b00780b */ /* 0x000fda0003f0e200 */
[----:B------:R-:W-:-:S04]  /*0710*/  @!P0 FMUL R27, R27, 16777216 ;  /* 0x4b8000001b1b8820 */ /* 0x000fc80000400000 */
[----:B------:R0:W1:Y:S02]  /*0720*/  MUFU.RSQ R0, R27 ;  /* 0x0000001b00007308 */ /* 0x0000640000001400 */
[----:B0-----:R-:W2:Y:S01]  /*0730*/  LDG.E R27, desc[UR18][R16.64+0x4] ;  /* 0x00000412101b7981 */ /* 0x001ea2000c1e1900 */
[----:B-1----:R-:W-:-:S04]  /*0740*/  @!P0 FMUL R0, R0, 4096 ;  /* 0x4580000000008820 */ /* 0x002fc80000400000 */
[----:B------:R-:W-:-:S04]  /*0750*/  FMUL R2, R0, R0 ;  /* 0x0000000000027220 */ /* 0x000fc80000400000 */
[----:B------:R-:W-:Y:S02]  /*0760*/  FMUL R2, R0, R2 ;  /* 0x0000000200027220 */ /* 0x000fe40000400000 */
[----:B------:R-:W3:Y:S02]  /*0770*/  LDG.E R0, desc[UR18][R14.64+0x4] ;  /* 0x000004120e007981 */ /* 0x000ee4000c1e1900 */
[----:B------:R-:W-:Y:S02]  /*0780*/  FMUL R6, R2, R6 ;  /* 0x0000000602067220 */ /* 0x000fe40000400000 */
[----:B------:R-:W4:Y:S02]  /*0790*/  LDG.E R2, desc[UR18][R18.64+0x4] ;  /* 0x0000041212027981 */ /* 0x000f24000c1e1900 */
[-C--:B------:R-:W-:Y:S02]  /*07a0*/  FFMA R29, R28, R6.reuse, R29 ;  /* 0x000000061c1d7223 */ /* 0x080fe4000000001d */
[----:B------:R-:W4:Y:S01]  /*07b0*/  LDG.E R28, desc[UR18][R20.64+0x4] ;  /* 0x00000412141c7981 */ /* 0x000f22000c1e1900 */
[-C--:B------:R-:W-:Y:S01]  /*07c0*/  FFMA R23, R23, R6.reuse, R24 ;  /* 0x0000000617177223 */ /* 0x080fe20000000018 */
[----:B------:R-:W-:Y:S01]  /*07d0*/  FFMA R26, R4, R6, R26 ;  /* 0x00000006041a7223 */ /* 0x000fe2000000001a */
[----:B------:R-:W-:-:S04]  /*07e0*/  UIADD3 UR13, UPT, UPT, UR13, 0x4, URZ ;  /* 0x000000040d0d7890 */ /* 0x000fc8000fffe0ff */
[----:B------:R-:W-:Y:S01]  /*07f0*/  UISETP.NE.AND UP1, UPT, UR13, URZ, UPT ;  /* 0x000000ff0d00728c */ /* 0x000fe2000bf25270 */
[----:B--2---:R-:W-:Y:S01]  /*0800*/  FADD R24, -R22, R27 ;  /* 0x0000001b16187221 */ /* 0x004fe20000000100 */
[----:B---3--:R-:W-:-:S04]  /*0810*/  FADD R0, -R7, R0 ;  /* 0x0000000007007221 */ /* 0x008fc80000000100 */
[----:B------:R-:W-:Y:S01]  /*0820*/  FMUL R4, R0, R0 ;  /* 0x0000000000047220 */ /* 0x000fe20000400000 */
[----:B----4-:R-:W-:-:S03]  /*0830*/  FADD R27, -R5, R2 ;  /* 0x00000002051b7221 */ /* 0x010fc60000000100 */
[----:B------:R-:W-:-:S04]  /*0840*/  FFMA R4, R24, R24, R4 ;  /* 0x0000001818047223 */ /* 0x000fc80000000004 */
[----:B------:R-:W-:-:S04]  /*0850*/  FFMA R4, R27, R27, R4 ;  /* 0x0000001b1b047223 */ /* 0x000fc80000000004 */
[----:B------:R-:W-:-:S05]  /*0860*/  FADD R2, R4, UR14 ;  /* 0x0000000e04027e21 */ /* 0x000fca0008000000 */
[----:B------:R-:W-:-:S13]  /*0870*/  FSETP.GEU.AND P0, PT, |R2|, 1.175494350822287508e-38, PT ;  /* 0x008000000200780b */ /* 0x000fda0003f0e200 */
[----:B------:R-:W-:-:S04]  /*0880*/  @!P0 FMUL R2, R2, 16777216 ;  /* 0x4b80000002028820 */ /* 0x000fc80000400000 */
[----:B------:R-:W0:Y:S02]  /*0890*/  MUFU.RSQ R4, R2 ;  /* 0x0000000200047308 */ /* 0x000e240000001400 */
[----:B0-----:R-:W-:-:S04]  /*08a0*/  @!P0 FMUL R4, R4, 4096 ;  /* 0x4580000004048820 */ /* 0x001fc80000400000 */
[----:B------:R-:W-:-:S04]  /*08b0*/  FMUL R6, R4, R4 ;  /* 0x0000000404067220 */ /* 0x000fc80000400000 */
[----:B------:R-:W-:Y:S01]  /*08c0*/  FMUL R6, R4, R6 ;  /* 0x0000000604067220 */ /* 0x000fe20000400000 */
[----:B------:R-:W-:-:S03]  /*08d0*/  IADD3 R4, P1, PT, R14, 0x10, RZ ;  /* 0x000000100e047810 */ /* 0x000fc60007f3e0ff */
[----:B------:R-:W-:Y:S01]  /*08e0*/  FMUL R28, R6, R28 ;  /* 0x0000001c061c7220 */ /* 0x000fe20000400000 */
[----:B------:R-:W-:Y:S02]  /*08f0*/  IADD3 R6, P0, PT, R16, 0x10, RZ ;  /* 0x0000001010067810 */ /* 0x000fe40007f1e0ff */
[----:B------:R-:W-:Y:S01]  /*0900*/  IADD3.X R15, PT, PT, RZ, R15, RZ, P1, !PT ;  /* 0x0000000fff0f7210 */ /* 0x000fe20000ffe4ff */
[-C--:B------:R-:W-:Y:S01]  /*0910*/  FFMA R23, R0, R28.reuse, R23 ;  /* 0x0000001c00177223 */ /* 0x080fe20000000017 */
[----:B------:R-:W-:Y:S02]  /*0920*/  IADD3.X R17, PT, PT, RZ, R17, RZ, P0, !PT ;  /* 0x00000011ff117210 */ /* 0x000fe400007fe4ff */
[----:B------:R-:W-:Y:S02]  /*0930*/  IADD3 R2, P0, PT, R18, 0x10, RZ ;  /* 0x0000001012027810 */ /* 0x000fe40007f1e0ff */
[----:B------:R-:W-:Y:S01]  /*0940*/  IADD3 R0, P1, PT, R20, 0x10, RZ ;  /* 0x0000001014007810 */ /* 0x000fe20007f3e0ff */
[-C--:B------:R-:W-:Y:S01]  /*0950*/  FFMA R24, R24, R28.reuse, R29 ;  /* 0x0000001c18187223 */ /* 0x080fe2000000001d */
[----:B------:R-:W-:Y:S01]  /*0960*/  IADD3.X R19, PT, PT, RZ, R19, RZ, P0, !PT ;  /* 0x00000013ff137210 */ /* 0x000fe200007fe4ff */
[----:B------:R-:W-:Y:S01]  /*0970*/  FFMA R26, R27, R28, R26 ;  /* 0x0000001c1b1a7223 */ /* 0x000fe2000000001a */
[----:B------:R-:W-:Y:S01]  /*0980*/  IADD3.X R21, PT, PT, RZ, R21, RZ, P1, !PT ;  /* 0x00000015ff157210 */ /* 0x000fe20000ffe4ff */
[----:B------:R-:W-:Y:S08]  /*0990*/  BRA.U UP1, `(.L_x_2) ;  /* 0xfffffff901747547 */ /* 0x000ff0000b83ffff */
.L_x_1:
[----:B------:R-:W-:Y:S05]  /*09a0*/  BRA.U !UP0, `(.L_x_0) ;  /* 0x0000000508447547 */ /* 0x000fea000b800000 */
[----:B------:R-:W-:Y:S02]  /*09b0*/  UISETP.NE.AND UP0, UPT, UR16, 0x1, UPT ;  /* 0x000000011000788c */ /* 0x000fe4000bf05270 */
[----:B------:R-:W-:-:S04]  /*09c0*/  ULOP3.LUT UR4, UR17, 0x1, URZ, 0xc0, !UPT ;  /* 0x0000000111047892 */ /* 0x000fc8000f8ec0ff */
[----:B------:R-:W-:-:S03]  /*09d0*/  UISETP.NE.U32.AND UP1, UPT, UR4, 0x1, UPT ;  /* 0x000000010400788c */ /* 0x000fc6000bf25070 */
[----:B------:R-:W-:Y:S08]  /*09e0*/  BRA.U !UP0, `(.L_x_3) ;  /* 0x0000000108c47547 */ /* 0x000ff0000b800000 */
[C---:B------:R-:W-:Y:S01]  /*09f0*/  IMAD.WIDE.U32 R16, R3.reuse, 0x4, R10 ;  /* 0x0000000403107825 */ /* 0x040fe200078e000a */
[----:B------:R-:W0:Y:S01]  /*0a00*/  LDC.64 R20, c[0x0][0x3b0] ;  /* 0x0000ec00ff147b82 */ /* 0x000e220000000a00 */
[----:B------:R-:W1:Y:S02]  /*0a10*/  LDCU UR4, c[0x0][0x3c0] ;  /* 0x00007800ff0477ac */ /* 0x000e640008000800 */
[C---:B------:R-:W-:Y:S01]  /*0a20*/  IMAD.WIDE.U32 R14, R3.reuse, 0x4, R12 ;  /* 0x00000004030e7825 */ /* 0x040fe200078e000c */
[----:B------:R-:W2:Y:S03]  /*0a30*/  LDG.E R0, desc[UR18][R16.64] ;  /* 0x0000001210007981 */ /* 0x000ea6000c1e1900 */
[C---:B------:R-:W-:Y:S01]  /*0a40*/  IMAD.WIDE.U32 R18, R3.reuse, 0x4, R8 ;  /* 0x0000000403127825 */ /* 0x040fe200078e0008 */
[----:B------:R-:W3:Y:S04]  /*0a50*/  LDG.E R27, desc[UR18][R14.64] ;  /* 0x000000120e1b7981 */ /* 0x000ee8000c1e1900 */
[----:B------:R-:W4:Y:S04]  /*0a60*/  LDG.E R2, desc[UR18][R16.64+0x4] ;  /* 0x0000041210027981 */ /* 0x000f28000c1e1900 */
[----:B------:R-:W4:Y:S04]  /*0a70*/  LDG.E R4, desc[UR18][R18.64] ;  /* 0x0000001212047981 */ /* 0x000f28000c1e1900 */
[----:B------:R1:W4:Y:S04]  /*0a80*/  LDG.E R29, desc[UR18][R14.64+0x4] ;  /* 0x000004120e1d7981 */ /* 0x000328000c1e1900 */
[----:B------:R-:W4:Y:S01]  /*0a90*/  LDG.E R6, desc[UR18][R18.64+0x4] ;  /* 0x0000041212067981 */ /* 0x000f22000c1e1900 */
[----:B0-----:R-:W-:-:S05]  /*0aa0*/  IMAD.WIDE.U32 R20, R3, 0x4, R20 ;  /* 0x0000000403147825 */ /* 0x001fca00078e0014 */
[----:B------:R-:W4:Y:S04]  /*0ab0*/  LDG.E R28, desc[UR18][R20.64] ;  /* 0x00000012141c7981 */ /* 0x000f28000c1e1900 */
[----:B------:R-:W4:Y:S01]  /*0ac0*/  LDG.E R20, desc[UR18][R20.64+0x4] ;  /* 0x0000041214147981 */ /* 0x000f22000c1e1900 */
[----:B------:R-:W-:Y:S01]  /*0ad0*/  IADD3 R3, PT, PT, R3, 0x2, RZ ;  /* 0x0000000203037810 */ /* 0x000fe20007ffe0ff */
[----:B--2--5:R-:W-:Y:S01]  /*0ae0*/  FADD R0, -R7, R0 ;  /* 0x0000000007007221 */ /* 0x024fe20000000100 */
[----:B---3--:R-:W-:-:S03]  /*0af0*/  FADD R27, -R22, R27 ;  /* 0x0000001b161b7221 */ /* 0x008fc60000000100 */
[----:B-1----:R-:W-:Y:S01]  /*0b00*/  FMUL R14, R0, R0 ;  /* 0x00000000000e7220 */ /* 0x002fe20000400000 */
[----:B----4-:R-:W-:-:S03]  /*0b10*/  FADD R2, -R7, R2 ;  /* 0x0000000207027221 */ /* 0x010fc60000000100 */
[----:B------:R-:W-:Y:S01]  /*0b20*/  FFMA R14, R27, R27, R14 ;  /* 0x0000001b1b0e7223 */ /* 0x000fe2000000000e */
[----:B------:R-:W-:Y:S01]  /*0b30*/  FADD R15, -R5, R4 ;  /* 0x00000004050f7221 */ /* 0x000fe20000000100 */
[----:B------:R-:W-:Y:S01]  /*0b40*/  FMUL R4, R2, R2 ;  /* 0x0000000202047220 */ /* 0x000fe20000400000 */
[----:B------:R-:W-:Y:S02]  /*0b50*/  FADD R29, -R22, R29 ;  /* 0x0000001d161d7221 */ /* 0x000fe40000000100 */
[----:B------:R-:W-:Y:S01]  /*0b60*/  FFMA R14, R15, R15, R14 ;  /* 0x0000000f0f0e7223 */ /* 0x000fe2000000000e */
[----:B------:R-:W-:Y:S01]  /*0b70*/  FADD R6, -R5, R6 ;  /* 0x0000000605067221 */ /* 0x000fe20000000100 */
[----:B------:R-:W-:Y:S02]  /*0b80*/  FFMA R17, R29, R29, R4 ;  /* 0x0000001d1d117223 */ /* 0x000fe40000000004 */
[----:B------:R-:W-:Y:S02]  /*0b90*/  FADD R14, R14, UR4 ;  /* 0x000000040e0e7e21 */ /* 0x000fe40008000000 */
[----:B------:R-:W-:-:S03]  /*0ba0*/  FFMA R17, R6, R6, R17 ;  /* 0x0000000606117223 */ /* 0x000fc60000000011 */
[----:B------:R-:W-:Y:S01]  /*0bb0*/  FSETP.GEU.AND P0, PT, |R14|, 1.175494350822287508e-38, PT ;  /* 0x008000000e00780b */ /* 0x000fe20003f0e200 */
[----:B------:R-:W-:-:S05]  /*0bc0*/  FADD R16, R17, UR4 ;  /* 0x0000000411107e21 */ /* 0x000fca0008000000 */
[----:B------:R-:W-:-:S07]  /*0bd0*/  FSETP.GEU.AND P1, PT, |R16|, 1.175494350822287508e-38, PT ;  /* 0x008000001000780b */ /* 0x000fce0003f2e200 */
[----:B------:R-:W-:-:S04]  /*0be0*/  @!P0 FMUL R14, R14, 16777216 ;  /* 0x4b8000000e0e8820 */ /* 0x000fc80000400000 */
[----:B------:R-:W0:Y:S02]  /*0bf0*/  MUFU.RSQ R4, R14 ;  /* 0x0000000e00047308 */ /* 0x000e240000001400 */
[----:B------:R-:W-:-:S06]  /*0c00*/  @!P1 FMUL R16, R16, 16777216 ;  /* 0x4b80000010109820 */ /* 0x000fcc0000400000 */
[----:B------:R-:W1:Y:S01]  /*0c10*/  MUFU.RSQ R18, R16 ;  /* 0x0000001000127308 */ /* 0x000e620000001400 */
[----:B0-----:R-:W-:-:S04]  /*0c20*/  @!P0 FMUL R4, R4, 4096 ;  /* 0x4580000004048820 */ /* 0x001fc80000400000 */
[----:B------:R-:W-:Y:S01]  /*0c30*/  FMUL R17, R4, R4 ;  /* 0x0000000404117220 */ /* 0x000fe20000400000 */
[----:B-1----:R-:W-:-:S03]  /*0c40*/  @!P1 FMUL R18, R18, 4096 ;  /* 0x4580000012129820 */ /* 0x002fc60000400000 */
[----:B------:R-:W-:Y:S01]  /*0c50*/  FMUL R17, R4, R17 ;  /* 0x0000001104117220 */ /* 0x000fe20000400000 */
[----:B------:R-:W-:-:S03]  /*0c60*/  FMUL R19, R18, R18 ;  /* 0x0000001212137220 */ /* 0x000fc60000400000 */
[----:B------:R-:W-:Y:S01]  /*0c70*/  FMUL R17, R17, R28 ;  /* 0x0000001c11117220 */ /* 0x000fe20000400000 */
[----:B------:R-:W-:-:S03]  /*0c80*/  FMUL R19, R18, R19 ;  /* 0x0000001312137220 */ /* 0x000fc60000400000 */
[-C--:B------:R-:W-:Y:S01]  /*0c90*/  FFMA R24, R27, R17.reuse, R24 ;  /* 0x000000111b187223 */ /* 0x080fe20000000018 */
[-C--:B------:R-:W-:Y:S01]  /*0ca0*/  FFMA R23, R0, R17.reuse, R23 ;  /* 0x0000001100177223 */ /* 0x080fe20000000017 */
[----:B------:R-:W-:Y:S01]  /*0cb0*/  FFMA R15, R15, R17, R26 ;  /* 0x000000110f0f7223 */ /* 0x000fe2000000001a */
[----:B------:R-:W-:-:S04]  /*0cc0*/  FMUL R19, R19, R20 ;  /* 0x0000001413137220 */ /* 0x000fc80000400000 */
[-C--:B------:R-:W-:Y:S01]  /*0cd0*/  FFMA R24, R29, R19.reuse, R24 ;  /* 0x000000131d187223 */ /* 0x080fe20000000018 */
[-C--:B------:R-:W-:Y:S01]  /*0ce0*/  FFMA R23, R2, R19.reuse, R23 ;  /* 0x0000001302177223 */ /* 0x080fe20000000017 */
[----:B------:R-:W-:-:S07]  /*0cf0*/  FFMA R26, R6, R19, R15 ;  /* 0x00000013061a7223 */ /* 0x000fce000000000f */
.L_x_3:
[----:B------:R-:W-:Y:S05]  /*0d00*/  BRA.U UP1, `(.L_x_0) ;  /* 0x00000001016c7547 */ /* 0x000fea000b800000 */
[C---:B------:R-:W-:Y:S01]  /*0d10*/  IMAD.WIDE.U32 R10, R3.reuse, 0x4, R10 ;  /* 0x00000004030a7825 */ /* 0x040fe200078e000a */
[----:B------:R-:W0:Y:S01]  /*0d20*/  LDC.64 R14, c[0x0][0x3b0] ;  /* 0x0000ec00ff0e7b82 */ /* 0x000e220000000a00 */
[----:B------:R-:W1:Y:S02]  /*0d30*/  LDCU UR4, c[0x0][0x3c0] ;  /* 0x00007800ff0477ac */ /* 0x000e640008000800 */
[C---:B------:R-:W-:Y:S02]  /*0d40*/  IMAD.WIDE.U32 R12, R3.reuse, 0x4, R12 ;  /* 0x00000004030c7825 */ /* 0x040fe400078e000c */
[----:B------:R-:W2:Y:S02]  /*0d50*/  LDG.E R10, desc[UR18][R10.64] ;  /* 0x000000120a0a7981 */ /* 0x000ea4000c1e1900 */
[C---:B------:R-:W-:Y:S02]  /*0d60*/  IMAD.WIDE.U32 R8, R3.reuse, 0x4, R8 ;  /* 0x0000000403087825 */ /* 0x040fe400078e0008 */
[----:B------:R-:W3:Y:S04]  /*0d70*/  LDG.E R13, desc[UR18][R12.64] ;  /* 0x000000120c0d7981 */ /* 0x000ee8000c1e1900 */
[----:B------:R-:W4:Y:S01]  /*0d80*/  LDG.E R8, desc[UR18][R8.64] ;  /* 0x0000001208087981 */ /* 0x000f22000c1e1900 */
[----:B0-----:R-:W-:-:S05]  /*0d90*/  IMAD.WIDE.U32 R2, R3, 0x4, R14 ;  /* 0x0000000403027825 */ /* 0x001fca00078e000e */
[----:B------:R0:W4:Y:S01]  /*0da0*/  LDG.E R6, desc[UR18][R2.64] ;  /* 0x0000001202067981 */ /* 0x000122000c1e1900 */
[----:B--2--5:R-:W-:Y:S01]  /*0db0*/  FADD R0, -R7, R10 ;  /* 0x0000000a07007221 */ /* 0x024fe20000000100 */
[----:B---3--:R-:W-:-:S03]  /*0dc0*/  FADD R7, -R22, R13 ;  /* 0x0000000d16077221 */ /* 0x008fc60000000100 */
[----:B------:R-:W-:Y:S01]  /*0dd0*/  FMUL R4, R0, R0 ;  /* 0x0000000000047220 */ /* 0x000fe20000400000 */
[----:B----4-:R-:W-:-:S03]  /*0de0*/  FADD R5, -R5, R8 ;  /* 0x0000000805057221 */ /* 0x010fc60000000100 */
[----:B------:R-:W-:-:S04]  /*0df0*/  FFMA R4, R7, R7, R4 ;  /* 0x0000000707047223 */ /* 0x000fc80000000004 */
[----:B------:R-:W-:-:S04]  /*0e00*/  FFMA R4, R5, R5, R4 ;  /* 0x0000000505047223 */ /* 0x000fc80000000004 */
[----:B-1----:R-:W-:-:S05]  /*0e10*/  FADD R4, R4, UR4 ;  /* 0x0000000404047e21 */ /* 0x002fca0008000000 */
[----:B------:R-:W-:-:S13]  /*0e20*/  FSETP.GEU.AND P0, PT, |R4|, 1.175494350822287508e-38, PT ;  /* 0x008000000400780b */ /* 0x000fda0003f0e200 */
[----:B------:R-:W-:-:S04]  /*0e30*/  @!P0 FMUL R4, R4, 16777216 ;  /* 0x4b80000004048820 */ /* 0x000fc80000400000 */
[----:B0-----:R-:W0:Y:S02]  /*0e40*/  MUFU.RSQ R2, R4 ;  /* 0x0000000400027308 */ /* 0x001e240000001400 */
[----:B0-----:R-:W-:-:S04]  /*0e50*/  @!P0 FMUL R2, R2, 4096 ;  /* 0x4580000002028820 */ /* 0x001fc80000400000 */
[----:B------:R-:W-:-:S04]  /*0e60*/  FMUL R3, R2, R2 ;  /* 0x0000000202037220 */ /* 0x000fc80000400000 */
[----:B------:R-:W-:-:S04]  /*0e70*/  FMUL R3, R2, R3 ;  /* 0x0000000302037220 */ /* 0x000fc80000400000 */
[----:B------:R-:W-:-:S04]  /*0e80*/  FMUL R3, R3, R6 ;  /* 0x0000000603037220 */ /* 0x000fc80000400000 */
[-C--:B------:R-:W-:Y:S01]  /*0e90*/  FFMA R24, R7, R3.reuse, R24 ;  /* 0x0000000307187223 */ /* 0x080fe20000000018 */
[-C--:B------:R-:W-:Y:S01]  /*0ea0*/  FFMA R23, R0, R3.reuse, R23 ;  /* 0x0000000300177223 */ /* 0x080fe20000000017 */
[----:B------:R-:W-:-:S07]  /*0eb0*/  FFMA R26, R5, R3, R26 ;  /* 0x00000003051a7223 */ /* 0x000fce000000001a */
.L_x_0:
[----:B------:R-:W1:Y:S01]  /*0ec0*/  LDC.64 R2, c[0x0][0x398] ;  /* 0x0000e600ff027b82 */ /* 0x000e620000000a00 */
[----:B------:R-:W2:Y:S07]  /*0ed0*/  LDCU UR4, c[0x0][0x3bc] ;  /* 0x00007780ff0477ac */ /* 0x000eae0008000800 */
[----:B-----5:R-:W3:Y:S08]  /*0ee0*/  LDC.64 R4, c[0x0][0x3a0] ;  /* 0x0000e800ff047b82 */ /* 0x020ef00000000a00 */
[----:B------:R-:W4:Y:S01]  /*0ef0*/  LDC.64 R8, c[0x0][0x380] ;  /* 0x0000e000ff087b82 */ /* 0x000f220000000a00 */
[----:B-1----:R-:W-:-:S05]  /*0f00*/  IMAD.WIDE R2, R25, 0x4, R2 ;  /* 0x0000000419027825 */ /* 0x002fca00078e0202 */
[----:B0-----:R-:W2:Y:S01]  /*0f10*/  LDG.E R7, desc[UR18][R2.64] ;  /* 0x0000001202077981 */ /* 0x001ea2000c1e1900 */
[----:B---3--:R-:W-:-:S04]  /*0f20*/  IMAD.WIDE R4, R25, 0x4, R4 ;  /* 0x0000000419047825 */ /* 0x008fc800078e0204 */
[----:B--2---:R-:W-:Y:S02]  /*0f30*/  FFMA R11, R24, UR4, R7 ;  /* 0x00000004180b7c23 */ /* 0x004fe40008000007 */
[----:B------:R-:W0:Y:S03]  /*0f40*/  LDC.64 R6, c[0x0][0x3a8] ;  /* 0x0000ea00ff067b82 */ /* 0x000e260000000a00 */
[----:B------:R1:W-:Y:S04]  /*0f50*/  STG.E desc[UR18][R2.64], R11 ;  /* 0x0000000b02007986 */ /* 0x0003e8000c101912 */
[----:B------:R-:W2:Y:S01]  /*0f60*/  LDG.E R0, desc[UR18][R4.64] ;  /* 0x0000001204007981 */ /* 0x000ea2000c1e1900 */
[C---:B----4-:R-:W-:Y:S01]  /*0f70*/  IMAD.WIDE R8, R25.reuse, 0x4, R8 ;  /* 0x0000000419087825 */ /* 0x050fe200078e0208 */
[----:B-1----:R-:W1:Y:S03]  /*0f80*/  LDC.64 R10, c[0x0][0x388] ;  /* 0x0000e200ff0a7b82 */ /* 0x002e660000000a00 */
[----:B0-----:R-:W-:-:S04]  /*0f90*/  IMAD.WIDE R6, R25, 0x4, R6 ;  /* 0x0000000419067825 */ /* 0x001fc800078e0206 */
[----:B--2---:R-:W-:-:S05]  /*0fa0*/  FFMA R23, R23, UR4, R0 ;  /* 0x0000000417177c23 */ /* 0x004fca0008000000 */
[----:B------:R0:W-:Y:S04]  /*0fb0*/  STG.E desc[UR18][R4.64], R23 ;  /* 0x0000001704007986 */ /* 0x0001e8000c101912 */
[----:B------:R-:W2:Y:S02]  /*0fc0*/  LDG.E R13, desc[UR18][R6.64] ;  /* 0x00000012060d7981 */ /* 0x000ea4000c1e1900 */
[----:B--2---:R-:W-:-:S05]  /*0fd0*/  FFMA R15, R26, UR4, R13 ;  /* 0x000000041a0f7c23 */ /* 0x004fca000800000d */
[----:B------:R2:W-:Y:S04]  /*0fe0*/  STG.E desc[UR18][R6.64], R15 ;  /* 0x0000000f06007986 */ /* 0x0005e8000c101912 */
[----:B------:R-:W3:Y:S04]  /*0ff0*/  LDG.E R2, desc[UR18][R2.64] ;  /* 0x0000001202027981 */ /* 0x000ee8000c1e1900 */
[----:B------:R-:W3:Y:S01]  /*1000*/  LDG.E R13, desc[UR18][R8.64] ;  /* 0x00000012080d7981 */ /* 0x000ee2000c1e1900 */
[----:B-1----:R-:W-:-:S04]  /*1010*/  IMAD.WIDE R10, R25, 0x4, R10 ;  /* 0x00000004190a7825 */ /* 0x002fc800078e020a */
[----:B---3--:R-:W-:Y:S02]  /*1020*/  FFMA R17, R2, UR4, R13 ;  /* 0x0000000402117c23 */ /* 0x008fe4000800000d */
[----:B------:R-:W1:Y:S03]  /*1030*/  LDC.64 R12, c[0x0][0x390] ;  /* 0x0000e400ff0c7b82 */ /* 0x000e660000000a00 */
[----:B------:R-:W-:Y:S04]  /*1040*/  STG.E desc[UR18][R8.64], R17 ;  /* 0x0000001108007986 */ /* 0x000fe8000c101912 */
[----:B0-----:R-:W3:Y:S04]  /*1050*/  LDG.E R4, desc[UR18][R4.64] ;  /* 0x0000001204047981 */ /* 0x001ee8000c1e1900 */
[----:B------:R-:W3:Y:S01]  /*1060*/  LDG.E R19, desc[UR18][R10.64] ;  /* 0x000000120a137981 */ /* 0x000ee2000c1e1900 */
[----:B-1----:R-:W-:-:S04]  /*1070*/  IMAD.WIDE R12, R25, 0x4, R12 ;  /* 0x00000004190c7825 */ /* 0x002fc800078e020c */
[----:B---3--:R-:W-:-:S05]  /*1080*/  FFMA R19, R4, UR4, R19 ;  /* 0x0000000404137c23 */ /* 0x008fca0008000013 */
[----:B------:R-:W-:Y:S04]  /*1090*/  STG.E desc[UR18][R10.64], R19 ;  /* 0x000000130a007986 */ /* 0x000fe8000c101912 */
[----:B--2---:R-:W2:Y:S04]  /*10a0*/  LDG.E R6, desc[UR18][R6.64] ;  /* 0x0000001206067981 */ /* 0x004ea8000c1e1900 */
[----:B------:R-:W2:Y:S02]  /*10b0*/  LDG.E R3, desc[UR18][R12.64] ;  /* 0x000000120c037981 */ /* 0x000ea4000c1e1900 */
[----:B--2---:R-:W-:-:S05]  /*10c0*/  FFMA R3, R6, UR4, R3 ;  /* 0x0000000406037c23 */ /* 0x004fca0008000003 */
[----:B------:R-:W-:Y:S01]  /*10d0*/  STG.E desc[UR18][R12.64], R3 ;  /* 0x000000030c007986 */ /* 0x000fe2000c101912 */
[----:B------:R-:W-:Y:S05]  /*10e0*/  EXIT ;  /* 0x000000000000794d */ /* 0x000fea0003800000 */
.L_x_4:
[----:B------:R-:W-:-:S00]  /*10f0*/  BRA `(.L_x_4) ;  /* 0xfffffffc00fc7947 */ /* 0x000fc0000383ffff */
[----:B------:R-:W-:-:S00]  /*1100*/  NOP ;  /* 0x0000000000007918 */ /* 0x000fc00000000000 */
[----:B------:R-:W-:-:S00]  /*1110*/  NOP ;  /* 0x0000000000007918 */ /* 0x000fc00000000000 */
[----:B------:R-:W-:-:S00]  /*1120*/  NOP ;  /* 0x0000000000007918 */ /* 0x000fc00000000000 */
[----:B------:R-:W-:-:S00]  /*1130*/  NOP ;  /* 0x0000000000007918 */ /* 0x000fc00000000000 */
[----:B------:R-:W-:-:S00]  /*1140*/  NOP ;  /* 0x0000000000007918 */ /* 0x000fc00000000000 */
[----:B------:R-:W-:-:S00]  /*1150*/  NOP ;  /* 0x0000000000007918 */ /* 0x000fc00000000000 */
[----:B------:R-:W-:-:S00]  /*1160*/  NOP ;  /* 0x0000000000007918 */ /* 0x000fc00000000000 */
[----:B------:R-:W-:-:S00]  /*1170*/  NOP ;  /* 0x0000000000007918 */ /* 0x000fc00000000000 */
.L_x_5:


//--------------------- .nv.shared.reserved.0     --------------------------
	.section	.nv.shared.reserved.0,"aw",@nobits
	.weak		__nv_reservedSMEM_offset_0_alias
	.size		__nv_reservedSMEM_offset_0_alias, 0, 64
	.other		__nv_reservedSMEM_offset_0_alias,@"STO_CUDA_RESERVED_SHARED STV_DEFAULT"
__nv_reservedSMEM_offset_0_alias:
	.zero		0
	.zero		64


//--------------------- .nv.constant0.nbody       --------------------------
	.section	.nv.constant0.nbody,"a",@progbits
	.sectionflags	@""
	.align	4
.nv.constant0.nbody:
	.zero		964


//--------------------- SYMBOLS --------------------------

	.type		.nv.reservedSmem.offset0,@object
	.size		.nv.reservedSmem.offset0,0x4
